//
// Generated by NVIDIA NVVM Compiler
//
// Compiler Build ID: CL-36424714
// Cuda compilation tools, release 13.0, V13.0.88
// Based on NVVM 20.0.0
//

.version 9.0
.target sm_100
.address_size 64

	// .globl	_Z16dotProductKernelPfS_S_
// _ZZ16dotProductKernelPfS_S_E5cache has been demoted

.visible .entry _Z16dotProductKernelPfS_S_(
	.param .u64 .ptr .align 1 _Z16dotProductKernelPfS_S__param_0,
	.param .u64 .ptr .align 1 _Z16dotProductKernelPfS_S__param_1,
	.param .u64 .ptr .align 1 _Z16dotProductKernelPfS_S__param_2
)
{
	.reg .pred 	%p<13>;
	.reg .b32 	%r<8>;
	.reg .b32 	%f<38>;
	.reg .b64 	%rd<12>;
	// demoted variable
	.shared .align 4 .b8 _ZZ16dotProductKernelPfS_S_E5cache[4096];
	ld.param.u64 	%rd1, [_Z16dotProductKernelPfS_S__param_0];
	ld.param.u64 	%rd2, [_Z16dotProductKernelPfS_S__param_1];
	ld.param.u64 	%rd3, [_Z16dotProductKernelPfS_S__param_2];
	mov.u32 	%r1, %tid.x;
	mov.u32 	%r5, %ntid.x;
	mov.u32 	%r2, %ctaid.x;
	mad.lo.s32 	%r3, %r5, %r2, %r1;
	setp.gt.u32 	%p1, %r3, 61439;
	mov.f32 	%f37, 0f00000000;
	@%p1 bra 	$L__BB0_2;
	cvta.to.global.u64 	%rd4, %rd1;
	cvta.to.global.u64 	%rd5, %rd2;
	mul.wide.u32 	%rd6, %r3, 4;
	add.s64 	%rd7, %rd4, %rd6;
	ld.global.f32 	%f4, [%rd7];
	add.s64 	%rd8, %rd5, %rd6;
	ld.global.f32 	%f5, [%rd8];
	fma.rn.f32 	%f37, %f4, %f5, 0f00000000;
$L__BB0_2:
	shl.b32 	%r6, %r1, 2;
	mov.u32 	%r7, _ZZ16dotProductKernelPfS_S_E5cache;
	add.s32 	%r4, %r7, %r6;
	st.shared.f32 	[%r4], %f37;
	bar.sync 	0;
	setp.gt.u32 	%p2, %r1, 511;
	@%p2 bra 	$L__BB0_4;
	ld.shared.f32 	%f6, [%r4+2048];
	ld.shared.f32 	%f7, [%r4];
	add.f32 	%f8, %f6, %f7;
	st.shared.f32 	[%r4], %f8;
$L__BB0_4:
	bar.sync 	0;
	setp.gt.u32 	%p3, %r1, 255;
	@%p3 bra 	$L__BB0_6;
	ld.shared.f32 	%f9, [%r4+1024];
	ld.shared.f32 	%f10, [%r4];
	add.f32 	%f11, %f9, %f10;
	st.shared.f32 	[%r4], %f11;
$L__BB0_6:
	bar.sync 	0;
	setp.gt.u32 	%p4, %r1, 127;
	@%p4 bra 	$L__BB0_8;
	ld.shared.f32 	%f12, [%r4+512];
	ld.shared.f32 	%f13, [%r4];
	add.f32 	%f14, %f12, %f13;
	st.shared.f32 	[%r4], %f14;
$L__BB0_8:
	bar.sync 	0;
	setp.gt.u32 	%p5, %r1, 63;
	@%p5 bra 	$L__BB0_10;
	ld.shared.f32 	%f15, [%r4+256];
	ld.shared.f32 	%f16, [%r4];
	add.f32 	%f17, %f15, %f16;
	st.shared.f32 	[%r4], %f17;
$L__BB0_10:
	bar.sync 	0;
	setp.gt.u32 	%p6, %r1, 31;
	@%p6 bra 	$L__BB0_12;
	ld.shared.f32 	%f18, [%r4+128];
	ld.shared.f32 	%f19, [%r4];
	add.f32 	%f20, %f18, %f19;
	st.shared.f32 	[%r4], %f20;
$L__BB0_12:
	bar.sync 	0;
	setp.gt.u32 	%p7, %r1, 15;
	@%p7 bra 	$L__BB0_14;
	ld.shared.f32 	%f21, [%r4+64];
	ld.shared.f32 	%f22, [%r4];
	add.f32 	%f23, %f21, %f22;
	st.shared.f32 	[%r4], %f23;
$L__BB0_14:
	bar.sync 	0;
	setp.gt.u32 	%p8, %r1, 7;
	@%p8 bra 	$L__BB0_16;
	ld.shared.f32 	%f24, [%r4+32];
	ld.shared.f32 	%f25, [%r4];
	add.f32 	%f26, %f24, %f25;
	st.shared.f32 	[%r4], %f26;
$L__BB0_16:
	bar.sync 	0;
	setp.gt.u32 	%p9, %r1, 3;
	@%p9 bra 	$L__BB0_18;
	ld.shared.f32 	%f27, [%r4+16];
	ld.shared.f32 	%f28, [%r4];
	add.f32 	%f29, %f27, %f28;
	st.shared.f32 	[%r4], %f29;
$L__BB0_18:
	bar.sync 	0;
	setp.gt.u32 	%p10, %r1, 1;
	@%p10 bra 	$L__BB0_20;
	ld.shared.f32 	%f30, [%r4+8];
	ld.shared.f32 	%f31, [%r4];
	add.f32 	%f32, %f30, %f31;
	st.shared.f32 	[%r4], %f32;
$L__BB0_20:
	bar.sync 	0;
	setp.ne.s32 	%p11, %r1, 0;
	@%p11 bra 	$L__BB0_22;
	ld.shared.f32 	%f33, [_ZZ16dotProductKernelPfS_S_E5cache+4];
	ld.shared.f32 	%f34, [%r4];
	add.f32 	%f35, %f33, %f34;
	st.shared.f32 	[%r4], %f35;
$L__BB0_22:
	setp.ne.s32 	%p12, %r1, 0;
	bar.sync 	0;
	@%p12 bra 	$L__BB0_24;
	ld.shared.f32 	%f36, [_ZZ16dotProductKernelPfS_S_E5cache];
	cvta.to.global.u64 	%rd9, %rd3;
	mul.wide.u32 	%rd10, %r2, 4;
	add.s64 	%rd11, %rd9, %rd10;
	st.global.f32 	[%rd11], %f36;
$L__BB0_24:
	ret;

}


// ===== COMPILED SASS (sm_100) =====

	.target	sm_100

	.elftype	@"ET_EXEC"


//--------------------- .note.nv.tkinfo           --------------------------
	.section	.note.nv.tkinfo,"",@"SHT_NOTE"
	.sectionflags	@"SHF_NOTE_NV_TKINFO"
	.tkinfo
        /*0018*/ 	.word	0x00000002
        /*0030*/ 	.string	""
        /*0030*/ 	.string	"ptxas"
        /*0030*/ 	.string	"Cuda compilation tools, release 13.0, V13.0.88"
        /*0030*/ 	.string	"Build cuda_13.0.r13.0/compiler.36424714_0"
        /*0030*/ 	.string	"-arch sm_100 -m 64 "



//--------------------- .note.nv.cuinfo           --------------------------
	.section	.note.nv.cuinfo,"",@"SHT_NOTE"
	.sectionflags	@"SHF_NOTE_NV_CUINFO"
        /*0018*/ 	.short	0x0002
        /*001a*/ 	.short	0x0064
        /*001c*/ 	.short	0x0082
	.zero		2


//--------------------- .nv.info                  --------------------------
	.section	.nv.info,"",@"SHT_CUDA_INFO"
	.align	4


	//----- nvinfo : EIATTR_REGCOUNT
	.align		4
        /*0000*/ 	.byte	0x04, 0x2f
        /*0002*/ 	.short	(.L_1 - .L_0)
	.align		4
.L_0:
        /*0004*/ 	.word	index@(_Z16dotProductKernelPfS_S_)
        /*0008*/ 	.word	0x0000000c


	//----- nvinfo : EIATTR_FRAME_SIZE
	.align		4
.L_1:
        /*000c*/ 	.byte	0x04, 0x11
        /*000e*/ 	.short	(.L_3 - .L_2)
	.align		4
.L_2:
        /*0010*/ 	.word	index@(_Z16dotProductKernelPfS_S_)
        /*0014*/ 	.word	0x00000000


	//----- nvinfo : EIATTR_MIN_STACK_SIZE
	.align		4
.L_3:
        /*0018*/ 	.byte	0x04, 0x12
        /*001a*/ 	.short	(.L_5 - .L_4)
	.align		4
.L_4:
        /*001c*/ 	.word	index@(_Z16dotProductKernelPfS_S_)
        /*0020*/ 	.word	0x00000000
.L_5:


//--------------------- .nv.compat                --------------------------
	.section	.nv.compat,"",@"SHT_CUDA_COMPAT_INFO"
	.align	4
        /*0000*/ 	.byte	0x02, 0x09, 0x00, 0x00, 0x02, 0x02, 0x01, 0x00, 0x02, 0x05, 0x05, 0x00, 0x03, 0x07, 0x01, 0x01
        /*0010*/ 	.byte	0x02, 0x03, 0x00, 0x00, 0x02, 0x06, 0x01, 0x00, 0x04, 0x0b, 0x08, 0x00, 0x09, 0x00, 0x00, 0x00
        /*0020*/ 	.byte	0x00, 0x00, 0x00, 0x00


//--------------------- .nv.info._Z16dotProductKernelPfS_S_ --------------------------
	.section	.nv.info._Z16dotProductKernelPfS_S_,"",@"SHT_CUDA_INFO"
	.sectionflags	@""
	.align	4


	//----- nvinfo : EIATTR_CUDA_API_VERSION
	.align		4
        /*0000*/ 	.byte	0x04, 0x37
        /*0002*/ 	.short	(.L_7 - .L_6)
.L_6:
        /*0004*/ 	.word	0x00000082


	//----- nvinfo : EIATTR_KPARAM_INFO
	.align		4
.L_7:
        /*0008*/ 	.byte	0x04, 0x17
        /*000a*/ 	.short	(.L_9 - .L_8)
.L_8:
        /*000c*/ 	.word	0x00000000
        /*0010*/ 	.short	0x0002
        /*0012*/ 	.short	0x0010
        /*0014*/ 	.byte	0x00, 0xf5, 0x21, 0x00


	//----- nvinfo : EIATTR_KPARAM_INFO
	.align		4
.L_9:
        /*0018*/ 	.byte	0x04, 0x17
        /*001a*/ 	.short	(.L_11 - .L_10)
.L_10:
        /*001c*/ 	.word	0x00000000
        /*0020*/ 	.short	0x0001
        /*0022*/ 	.short	0x0008
        /*0024*/ 	.byte	0x00, 0xf5, 0x21, 0x00


	//----- nvinfo : EIATTR_KPARAM_INFO
	.align		4
.L_11:
        /*0028*/ 	.byte	0x04, 0x17
        /*002a*/ 	.short	(.L_13 - .L_12)
.L_12:
        /*002c*/ 	.word	0x00000000
        /*0030*/ 	.short	0x0000
        /*0032*/ 	.short	0x0000
        /*0034*/ 	.byte	0x00, 0xf5, 0x21, 0x00


	//----- nvinfo : EIATTR_SPARSE_MMA_MASK
	.align		4
.L_13:
        /*0038*/ 	.byte	0x03, 0x50
        /*003a*/ 	.short	0x0000


	//----- nvinfo : EIATTR_MAXREG_COUNT
	.align		4
        /*003c*/ 	.byte	0x03, 0x1b
        /*003e*/ 	.short	0x00ff


	//----- nvinfo : EIATTR_NUM_BARRIERS
	.align		4
        /*0040*/ 	.byte	0x02, 0x4c
        /*0042*/ 	.byte	0x01
	.zero		1


	//----- nvinfo : EIATTR_MERCURY_ISA_VERSION
	.align		4
        /*0044*/ 	.byte	0x03, 0x5f
        /*0046*/ 	.short	0x0101


	//----- nvinfo : EIATTR_VRC_CTA_INIT_COUNT
	.align		4
        /*0048*/ 	.byte	0x02, 0x4a
	.zero		1
	.zero		1


	//----- nvinfo : EIATTR_EXIT_INSTR_OFFSETS
	.align		4
        /*004c*/ 	.byte	0x04, 0x1c
        /*004e*/ 	.short	(.L_15 - .L_14)


	//   ....[0]....
.L_14:
        /*0050*/ 	.word	0x00000510


	//   ....[1]....
        /*0054*/ 	.word	0x00000560


	//----- nvinfo : EIATTR_CBANK_PARAM_SIZE
	.align		4
.L_15:
        /*0058*/ 	.byte	0x03, 0x19
        /*005a*/ 	.short	0x0018


	//----- nvinfo : EIATTR_PARAM_CBANK
	.align		4
        /*005c*/ 	.byte	0x04, 0x0a
        /*005e*/ 	.short	(.L_17 - .L_16)
	.align		4
.L_16:
        /*0060*/ 	.word	index@(.nv.constant0._Z16dotProductKernelPfS_S_)
        /*0064*/ 	.short	0x0380
        /*0066*/ 	.short	0x0018


	//----- nvinfo : EIATTR_SW_WAR
	.align		4
.L_17:
        /*0068*/ 	.byte	0x04, 0x36
        /*006a*/ 	.short	(.L_19 - .L_18)
.L_18:
        /*006c*/ 	.word	0x00000008
.L_19:


//--------------------- .nv.callgraph             --------------------------
	.section	.nv.callgraph,"",@"SHT_CUDA_CALLGRAPH"
	.align	4
	.sectionentsize	8
	.align		4
        /*0000*/ 	.word	0x00000000
	.align		4
        /*0004*/ 	.word	0xffffffff
	.align		4
        /*0008*/ 	.word	0x00000000
	.align		4
        /*000c*/ 	.word	0xfffffffe
	.align		4
        /*0010*/ 	.word	0x00000000
	.align		4
        /*0014*/ 	.word	0xfffffffd
	.align		4
        /*0018*/ 	.word	0x00000000
	.align		4
        /*001c*/ 	.word	0xfffffffc


//--------------------- .text._Z16dotProductKernelPfS_S_ --------------------------
	.section	.text._Z16dotProductKernelPfS_S_,"ax",@progbits
	.align	128
        .global         _Z16dotProductKernelPfS_S_
        .type           _Z16dotProductKernelPfS_S_,@function
        .size           _Z16dotProductKernelPfS_S_,(.L_x_1 - _Z16dotProductKernelPfS_S_)
        .other          _Z16dotProductKernelPfS_S_,@"STO_CUDA_ENTRY STV_DEFAULT"
_Z16dotProductKernelPfS_S_:
.text._Z16dotProductKernelPfS_S_:
[----:B------:R-:W-:Y:S01]  /*0000*/  LDC R1, c[0x0][0x37c] ;  /* 0x0000df00ff017b82 */ /* 0x000fe20000000800 */
[----:B------:R-:W0:Y:S01]  /*0010*/  S2R R3, SR_TID.X ;  /* 0x0000000000037919 */ /* 0x000e220000002100 */
[----:B------:R-:W0:Y:S06]  /*0020*/  LDCU UR4, c[0x0][0x360] ;  /* 0x00006c00ff0477ac */ /* 0x000e2c0008000800 */
[----:B------:R-:W1:Y:S01]  /*0030*/  LDC.64 R8, c[0x0][0x388] ;  /* 0x0000e200ff087b82 */ /* 0x000e620000000a00 */
[----:B------:R-:W0:Y:S01]  /*0040*/  S2R R2, SR_CTAID.X ;  /* 0x0000000000027919 */ /* 0x000e220000002500 */
[----:B------:R-:W2:Y:S06]  /*0050*/  LDCU.64 UR6, c[0x0][0x358] ;  /* 0x00006b00ff0677ac */ /* 0x000eac0008000a00 */
[----:B------:R-:W3:Y:S01]  /*0060*/  LDC.64 R6, c[0x0][0x380] ;  /* 0x0000e000ff067b82 */ /* 0x000ee20000000a00 */
[----:B0-----:R-:W-:-:S05]  /*0070*/  IMAD R5, R2, UR4, R3 ;  /* 0x0000000402057c24 */ /* 0x001fca000f8e0203 */
[----:B------:R-:W-:-:S13]  /*0080*/  ISETP.GT.U32.AND P1, PT, R5, 0xefff, PT ;  /* 0x0000efff0500780c */ /* 0x000fda0003f24070 */
[----:B-1----:R-:W-:-:S04]  /*0090*/  @!P1 IMAD.WIDE.U32 R8, R5, 0x4, R8 ;  /* 0x0000000405089825 */ /* 0x002fc800078e0008 */
[----:B---3--:R-:W-:Y:S02]  /*00a0*/  @!P1 IMAD.WIDE.U32 R6, R5, 0x4, R6 ;  /* 0x0000000405069825 */ /* 0x008fe400078e0006 */
[----:B--2---:R-:W2:Y:S04]  /*00b0*/  @!P1 LDG.E R9, desc[UR6][R8.64] ;  /* 0x0000000608099981 */ /* 0x004ea8000c1e1900 */
[----:B------:R-:W2:Y:S01]  /*00c0*/  @!P1 LDG.E R0, desc[UR6][R6.64] ;  /* 0x0000000606009981 */ /* 0x000ea2000c1e1900 */
[----:B------:R-:W0:Y:S01]  /*00d0*/  S2UR UR5, SR_CgaCtaId ;  /* 0x00000000000579c3 */ /* 0x000e220000008800 */
[----:B------:R-:W-:Y:S01]  /*00e0*/  UMOV UR4, 0x400 ;  /* 0x0000040000047882 */ /* 0x000fe20000000000 */
[----:B------:R-:W-:Y:S01]  /*00f0*/  HFMA2 R5, -RZ, RZ, 0, 0 ;  /* 0x00000000ff057431 */ /* 0x000fe200000001ff */
[----:B0-----:R-:W-:-:S06]  /*0100*/  ULEA UR4, UR5, UR4, 0x18 ;  /* 0x0000000405047291 */ /* 0x001fcc000f8ec0ff */
[C---:B------:R-:W-:Y:S02]  /*0110*/  LEA R4, R3.reuse, UR4, 0x2 ;  /* 0x0000000403047c11 */ /* 0x040fe4000f8e10ff */
[----:B------:R-:W-:Y:S01]  /*0120*/  ISETP.GT.U32.AND P0, PT, R3, 0x1ff, PT ;  /* 0x000001ff0300780c */ /* 0x000fe20003f04070 */
[----:B--2---:R-:W-:-:S05]  /*0130*/  @!P1 FFMA R5, R0, R9, RZ ;  /* 0x0000000900059223 */ /* 0x004fca00000000ff */
[----:B------:R-:W-:Y:S01]  /*0140*/  STS [R4], R5 ;  /* 0x0000000504007388 */ /* 0x000fe20000000800 */
[----:B------:R-:W-:Y:S06]  /*0150*/  BAR.SYNC.DEFER_BLOCKING 0x0 ;  /* 0x0000000000007b1d */ /* 0x000fec0000010000 */
[----:B------:R-:W-:Y:S04]  /*0160*/  @!P0 LDS R0, [R4+0x800] ;  /* 0x0008000004008984 */ /* 0x000fe80000000800 */
[----:B------:R-:W0:Y:S01]  /*0170*/  @!P0 LDS R7, [R4] ;  /* 0x0000000004078984 */ /* 0x000e220000000800 */
[----:B------:R-:W-:Y:S01]  /*0180*/  ISETP.GT.U32.AND P1, PT, R3, 0xff, PT ;  /* 0x000000ff0300780c */ /* 0x000fe20003f24070 */
[----:B0-----:R-:W-:-:S05]  /*0190*/  @!P0 FADD R7, R0, R7 ;  /* 0x0000000700078221 */ /* 0x001fca0000000000 */
[----:B------:R-:W-:Y:S01]  /*01a0*/  @!P0 STS [R4], R7 ;  /* 0x0000000704008388 */ /* 0x000fe20000000800 */
        /* <DEDUP_REMOVED lines=45> */
[----:B------:R-:W-:Y:S01]  /*0480*/  ISETP.NE.AND P1, PT, R3, RZ, PT ;  /* 0x000000ff0300720c */ /* 0x000fe20003f25270 */
[----:B0-----:R-:W-:-:S05]  /*0490*/  @!P0 FADD R5, R0, R5 ;  /* 0x0000000500058221 */ /* 0x001fca0000000000 */
[----:B------:R-:W-:Y:S01]  /*04a0*/  @!P0 STS [R4], R5 ;  /* 0x0000000504008388 */ /* 0x000fe20000000800 */
[----:B------:R-:W-:Y:S06]  /*04b0*/  BAR.SYNC.DEFER_BLOCKING 0x0 ;  /* 0x0000000000007b1d */ /* 0x000fec0000010000 */
[----:B------:R-:W-:Y:S04]  /*04c0*/  @!P1 LDS R0, [UR4+0x4] ;  /* 0x00000404ff009984 */ /* 0x000fe80008000800 */
[----:B------:R-:W0:Y:S02]  /*04d0*/  @!P1 LDS R3, [R4] ;  /* 0x0000000004039984 */ /* 0x000e240000000800 */
[----:B0-----:R-:W-:-:S05]  /*04e0*/  @!P1 FADD R3, R0, R3 ;  /* 0x0000000300039221 */ /* 0x001fca0000000000 */
[----:B------:R0:W-:Y:S01]  /*04f0*/  @!P1 STS [R4], R3 ;  /* 0x0000000304009388 */ /* 0x0001e20000000800 */
[----:B------:R-:W-:Y:S06]  /*0500*/  BAR.SYNC.DEFER_BLOCKING 0x0 ;  /* 0x0000000000007b1d */ /* 0x000fec0000010000 */
[----:B------:R-:W-:Y:S05]  /*0510*/  @P1 EXIT ;  /* 0x000000000000194d */ /* 0x000fea0003800000 */
[----:B------:R-:W1:Y:S01]  /*0520*/  LDS R7, [UR4] ;  /* 0x00000004ff077984 */ /* 0x000e620008000800 */
[----:B0-----:R-:W0:Y:S02]  /*0530*/  LDC.64 R4, c[0x0][0x390] ;  /* 0x0000e400ff047b82 */ /* 0x001e240000000a00 */
[----:B0-----:R-:W-:-:S05]  /*0540*/  IMAD.WIDE.U32 R2, R2, 0x4, R4 ;  /* 0x0000000402027825 */ /* 0x001fca00078e0004 */
[----:B-1----:R-:W-:Y:S01]  /*0550*/  STG.E desc[UR6][R2.64], R7 ;  /* 0x0000000702007986 */ /* 0x002fe2000c101906 */
[----:B------:R-:W-:Y:S05]  /*0560*/  EXIT ;  /* 0x000000000000794d */ /* 0x000fea0003800000 */
.L_x_0:
[----:B------:R-:W-:-:S00]  /*0570*/  BRA `(.L_x_0) ;  /* 0xfffffffc00fc7947 */ /* 0x000fc0000383ffff */
[----:B------:R-:W-:-:S00]  /*0580*/  NOP ;  /* 0x0000000000007918 */ /* 0x000fc00000000000 */
[----:B------:R-:W-:-:S00]  /*0590*/  NOP ;  /* 0x0000000000007918 */ /* 0x000fc00000000000 */
[----:B------:R-:W-:-:S00]  /*05a0*/  NOP ;  /* 0x0000000000007918 */ /* 0x000fc00000000000 */
[----:B------:R-:W-:-:S00]  /*05b0*/  NOP ;  /* 0x0000000000007918 */ /* 0x000fc00000000000 */
[----:B------:R-:W-:-:S00]  /*05c0*/  NOP ;  /* 0x0000000000007918 */ /* 0x000fc00000000000 */
[----:B------:R-:W-:-:S00]  /*05d0*/  NOP ;  /* 0x0000000000007918 */ /* 0x000fc00000000000 */
[----:B------:R-:W-:-:S00]  /*05e0*/  NOP ;  /* 0x0000000000007918 */ /* 0x000fc00000000000 */
[----:B------:R-:W-:-:S00]  /*05f0*/  NOP ;  /* 0x0000000000007918 */ /* 0x000fc00000000000 */
.L_x_1:


//--------------------- .nv.shared._Z16dotProductKernelPfS_S_ --------------------------
	.section	.nv.shared._Z16dotProductKernelPfS_S_,"aw",@nobits
	.sectionflags	@""
	.align	4
.nv.shared._Z16dotProductKernelPfS_S_:
	.zero		5120


//--------------------- .nv.shared.reserved.0     --------------------------
	.section	.nv.shared.reserved.0,"aw",@nobits
	.weak		__nv_reservedSMEM_offset_0_alias
	.size		__nv_reservedSMEM_offset_0_alias, 0, 64
	.other		__nv_reservedSMEM_offset_0_alias,@"STO_CUDA_RESERVED_SHARED STV_DEFAULT"
__nv_reservedSMEM_offset_0_alias:
	.zero		0
	.zero		64


//--------------------- .nv.constant0._Z16dotProductKernelPfS_S_ --------------------------
	.section	.nv.constant0._Z16dotProductKernelPfS_S_,"a",@progbits
	.sectionflags	@""
	.align	4
.nv.constant0._Z16dotProductKernelPfS_S_:
	.zero		920


//--------------------- SYMBOLS --------------------------

	.type		.nv.reservedSmem.offset0,@object
	.size		.nv.reservedSmem.offset0,0x4
	.type		.nv.reservedSmem.cap,@object
	.size		.nv.reservedSmem.cap,0x4
